//
// Generated by NVIDIA NVVM Compiler
//
// Compiler Build ID: CL-36424714
// Cuda compilation tools, release 13.0, V13.0.88
// Based on NVVM 20.0.0
//

.version 9.0
.target sm_100
.address_size 64

	// .globl	_Z19resetDeviceVariablei
.global .align 4 .b8 blk_vals[160];
.global .align 4 .b8 blk_idxs[160];
.global .align 4 .u32 blk_num;

.visible .entry _Z19resetDeviceVariablei(
	.param .u32 _Z19resetDeviceVariablei_param_0
)
{
	.reg .b32 	%r<2>;

	ld.param.u32 	%r1, [_Z19resetDeviceVariablei_param_0];
	st.global.u32 	[blk_num], %r1;
	ret;

}


// ===== COMPILED SASS (sm_100) =====

	.target	sm_100

	.elftype	@"ET_EXEC"


//--------------------- .note.nv.tkinfo           --------------------------
	.section	.note.nv.tkinfo,"",@"SHT_NOTE"
	.sectionflags	@"SHF_NOTE_NV_TKINFO"
	.tkinfo
        /*0018*/ 	.word	0x00000002
        /*0030*/ 	.string	""
        /*0030*/ 	.string	"ptxas"
        /*0030*/ 	.string	"Cuda compilation tools, release 13.0, V13.0.88"
        /*0030*/ 	.string	"Build cuda_13.0.r13.0/compiler.36424714_0"
        /*0030*/ 	.string	"-arch sm_100 -m 64 "



//--------------------- .note.nv.cuinfo           --------------------------
	.section	.note.nv.cuinfo,"",@"SHT_NOTE"
	.sectionflags	@"SHF_NOTE_NV_CUINFO"
        /*0018*/ 	.short	0x0002
        /*001a*/ 	.short	0x0064
        /*001c*/ 	.short	0x0082
	.zero		2


//--------------------- .nv.info                  --------------------------
	.section	.nv.info,"",@"SHT_CUDA_INFO"
	.align	4


	//----- nvinfo : EIATTR_REGCOUNT
	.align		4
        /*0000*/ 	.byte	0x04, 0x2f
        /*0002*/ 	.short	(.L_4 - .L_3)
	.align		4
.L_3:
        /*0004*/ 	.word	index@(_Z19resetDeviceVariablei)
        /*0008*/ 	.word	0x00000008


	//----- nvinfo : EIATTR_FRAME_SIZE
	.align		4
.L_4:
        /*000c*/ 	.byte	0x04, 0x11
        /*000e*/ 	.short	(.L_6 - .L_5)
	.align		4
.L_5:
        /*0010*/ 	.word	index@(_Z19resetDeviceVariablei)
        /*0014*/ 	.word	0x00000000


	//----- nvinfo : EIATTR_MIN_STACK_SIZE
	.align		4
.L_6:
        /*0018*/ 	.byte	0x04, 0x12
        /*001a*/ 	.short	(.L_8 - .L_7)
	.align		4
.L_7:
        /*001c*/ 	.word	index@(_Z19resetDeviceVariablei)
        /*0020*/ 	.word	0x00000000
.L_8:


//--------------------- .nv.compat                --------------------------
	.section	.nv.compat,"",@"SHT_CUDA_COMPAT_INFO"
	.align	4
        /*0000*/ 	.byte	0x02, 0x09, 0x00, 0x00, 0x02, 0x02, 0x01, 0x00, 0x02, 0x05, 0x05, 0x00, 0x03, 0x07, 0x01, 0x01
        /*0010*/ 	.byte	0x02, 0x03, 0x00, 0x00, 0x02, 0x06, 0x01, 0x00, 0x04, 0x0b, 0x08, 0x00, 0x09, 0x00, 0x00, 0x00
        /*0020*/ 	.byte	0x00, 0x00, 0x00, 0x00


//--------------------- .nv.info._Z19resetDeviceVariablei --------------------------
	.section	.nv.info._Z19resetDeviceVariablei,"",@"SHT_CUDA_INFO"
	.sectionflags	@""
	.align	4


	//----- nvinfo : EIATTR_CUDA_API_VERSION
	.align		4
        /*0000*/ 	.byte	0x04, 0x37
        /*0002*/ 	.short	(.L_10 - .L_9)
.L_9:
        /*0004*/ 	.word	0x00000082


	//----- nvinfo : EIATTR_KPARAM_INFO
	.align		4
.L_10:
        /*0008*/ 	.byte	0x04, 0x17
        /*000a*/ 	.short	(.L_12 - .L_11)
.L_11:
        /*000c*/ 	.word	0x00000000
        /*0010*/ 	.short	0x0000
        /*0012*/ 	.short	0x0000
        /*0014*/ 	.byte	0x00, 0xf0, 0x11, 0x00


	//----- nvinfo : EIATTR_SPARSE_MMA_MASK
	.align		4
.L_12:
        /*0018*/ 	.byte	0x03, 0x50
        /*001a*/ 	.short	0x0000


	//----- nvinfo : EIATTR_MAXREG_COUNT
	.align		4
        /*001c*/ 	.byte	0x03, 0x1b
        /*001e*/ 	.short	0x00ff


	//----- nvinfo : EIATTR_MERCURY_ISA_VERSION
	.align		4
        /*0020*/ 	.byte	0x03, 0x5f
        /*0022*/ 	.short	0x0101


	//----- nvinfo : EIATTR_VRC_CTA_INIT_COUNT
	.align		4
        /*0024*/ 	.byte	0x02, 0x4a
	.zero		1
	.zero		1


	//----- nvinfo : EIATTR_EXIT_INSTR_OFFSETS
	.align		4
        /*0028*/ 	.byte	0x04, 0x1c
        /*002a*/ 	.short	(.L_14 - .L_13)


	//   ....[0]....
.L_13:
        /*002c*/ 	.word	0x00000050


	//----- nvinfo : EIATTR_CBANK_PARAM_SIZE
	.align		4
.L_14:
        /*0030*/ 	.byte	0x03, 0x19
        /*0032*/ 	.short	0x0004


	//----- nvinfo : EIATTR_PARAM_CBANK
	.align		4
        /*0034*/ 	.byte	0x04, 0x0a
        /*0036*/ 	.short	(.L_16 - .L_15)
	.align		4
.L_15:
        /*0038*/ 	.word	index@(.nv.constant0._Z19resetDeviceVariablei)
        /*003c*/ 	.short	0x0380
        /*003e*/ 	.short	0x0004


	//----- nvinfo : EIATTR_SW_WAR
	.align		4
.L_16:
        /*0040*/ 	.byte	0x04, 0x36
        /*0042*/ 	.short	(.L_18 - .L_17)
.L_17:
        /*0044*/ 	.word	0x00000008
.L_18:


//--------------------- .nv.callgraph             --------------------------
	.section	.nv.callgraph,"",@"SHT_CUDA_CALLGRAPH"
	.align	4
	.sectionentsize	8
	.align		4
        /*0000*/ 	.word	0x00000000
	.align		4
        /*0004*/ 	.word	0xffffffff
	.align		4
        /*0008*/ 	.word	0x00000000
	.align		4
        /*000c*/ 	.word	0xfffffffe
	.align		4
        /*0010*/ 	.word	0x00000000
	.align		4
        /*0014*/ 	.word	0xfffffffd
	.align		4
        /*0018*/ 	.word	0x00000000
	.align		4
        /*001c*/ 	.word	0xfffffffc


//--------------------- .nv.constant4             --------------------------
	.section	.nv.constant4,"a",@progbits
	.align	8
	.align		8
.nv.constant4:
        /*0000*/ 	.dword	blk_vals
	.align		8
        /*0008*/ 	.dword	blk_idxs
	.align		8
        /*0010*/ 	.dword	blk_num


//--------------------- .text._Z19resetDeviceVariablei --------------------------
	.section	.text._Z19resetDeviceVariablei,"ax",@progbits
	.align	128
        .global         _Z19resetDeviceVariablei
        .type           _Z19resetDeviceVariablei,@function
        .size           _Z19resetDeviceVariablei,(.L_x_1 - _Z19resetDeviceVariablei)
        .other          _Z19resetDeviceVariablei,@"STO_CUDA_ENTRY STV_DEFAULT"
_Z19resetDeviceVariablei:
.text._Z19resetDeviceVariablei:
[----:B------:R-:W-:Y:S08]  /*0000*/  LDC R1, c[0x0][0x37c] ;  /* 0x0000df00ff017b82 */ /* 0x000ff00000000800 */
[----:B------:R-:W0:Y:S01]  /*0010*/  LDC R5, c[0x0][0x380] ;  /* 0x0000e000ff057b82 */ /* 0x000e220000000800 */
[----:B------:R-:W0:Y:S07]  /*0020*/  LDCU.64 UR4, c[0x0][0x358] ;  /* 0x00006b00ff0477ac */ /* 0x000e2e0008000a00 */
[----:B------:R-:W0:Y:S02]  /*0030*/  LDC.64 R2, c[0x4][0x10] ;  /* 0x01000400ff027b82 */ /* 0x000e240000000a00 */
[----:B0-----:R-:W-:Y:S01]  /*0040*/  STG.E desc[UR4][R2.64], R5 ;  /* 0x0000000502007986 */ /* 0x001fe2000c101904 */
[----:B------:R-:W-:Y:S05]  /*0050*/  EXIT ;  /* 0x000000000000794d */ /* 0x000fea0003800000 */
.L_x_0:
[----:B------:R-:W-:-:S00]  /*0060*/  BRA `(.L_x_0) ;  /* 0xfffffffc00fc7947 */ /* 0x000fc0000383ffff */
[----:B------:R-:W-:-:S00]  /*0070*/  NOP ;  /* 0x0000000000007918 */ /* 0x000fc00000000000 */
        /* <DEDUP_REMOVED lines=8> */
.L_x_1:


//--------------------- .nv.shared.reserved.0     --------------------------
	.section	.nv.shared.reserved.0,"aw",@nobits
	.weak		__nv_reservedSMEM_offset_0_alias
	.size		__nv_reservedSMEM_offset_0_alias, 0, 64
	.other		__nv_reservedSMEM_offset_0_alias,@"STO_CUDA_RESERVED_SHARED STV_DEFAULT"
__nv_reservedSMEM_offset_0_alias:
	.zero		0
	.zero		64


//--------------------- .nv.global                --------------------------
	.section	.nv.global,"aw",@nobits
	.align	4
.nv.global:
	.type		blk_num,@object
	.size		blk_num,(blk_vals - blk_num)
blk_num:
	.zero		4
	.type		blk_vals,@object
	.size		blk_vals,(blk_idxs - blk_vals)
blk_vals:
	.zero		160
	.type		blk_idxs,@object
	.size		blk_idxs,(.L_1 - blk_idxs)
blk_idxs:
	.zero		160
.L_1:


//--------------------- .nv.constant0._Z19resetDeviceVariablei --------------------------
	.section	.nv.constant0._Z19resetDeviceVariablei,"a",@progbits
	.sectionflags	@""
	.align	4
.nv.constant0._Z19resetDeviceVariablei:
	.zero		900


//--------------------- SYMBOLS --------------------------

	.type		.nv.reservedSmem.offset0,@object
	.size		.nv.reservedSmem.offset0,0x4
